//
// Generated by NVIDIA NVVM Compiler
//
// Compiler Build ID: CL-36424714
// Cuda compilation tools, release 13.0, V13.0.88
// Based on NVVM 20.0.0
//

.version 9.0
.target sm_100
.address_size 64

	// .globl	_Z10cudaLogDotPd

.visible .entry _Z10cudaLogDotPd(
	.param .u64 .ptr .align 1 _Z10cudaLogDotPd_param_0
)
{
	.reg .pred 	%p<5>;
	.reg .b32 	%r<33>;
	.reg .b64 	%rd<5>;
	.reg .b64 	%fd<47>;

	ld.param.u64 	%rd2, [_Z10cudaLogDotPd_param_0];
	cvta.to.global.u64 	%rd3, %rd2;
	mov.u32 	%r12, %ctaid.x;
	mov.u32 	%r13, %ntid.x;
	mov.u32 	%r14, %tid.x;
	mad.lo.s32 	%r15, %r12, %r13, %r14;
	mul.wide.s32 	%rd4, %r15, 8;
	add.s64 	%rd1, %rd3, %rd4;
	ld.global.f64 	%fd44, [%rd1];
	{
	.reg .b32 %temp; 
	mov.b64 	{%temp, %r29}, %fd44;
	}
	{
	.reg .b32 %temp; 
	mov.b64 	{%r30, %temp}, %fd44;
	}
	setp.gt.s32 	%p1, %r29, 1048575;
	mov.b32 	%r31, -1023;
	@%p1 bra 	$L__BB0_2;
	mul.f64 	%fd44, %fd44, 0d4350000000000000;
	{
	.reg .b32 %temp; 
	mov.b64 	{%temp, %r29}, %fd44;
	}
	{
	.reg .b32 %temp; 
	mov.b64 	{%r30, %temp}, %fd44;
	}
	mov.b32 	%r31, -1077;
$L__BB0_2:
	add.s32 	%r17, %r29, -1;
	setp.gt.u32 	%p2, %r17, 2146435070;
	@%p2 bra 	$L__BB0_6;
	shr.u32 	%r20, %r29, 20;
	add.s32 	%r32, %r31, %r20;
	and.b32  	%r21, %r29, 1048575;
	or.b32  	%r22, %r21, 1072693248;
	mov.b64 	%fd45, {%r30, %r22};
	setp.lt.u32 	%p4, %r22, 1073127583;
	@%p4 bra 	$L__BB0_5;
	{
	.reg .b32 %temp; 
	mov.b64 	{%r23, %temp}, %fd45;
	}
	{
	.reg .b32 %temp; 
	mov.b64 	{%temp, %r24}, %fd45;
	}
	add.s32 	%r25, %r24, -1048576;
	mov.b64 	%fd45, {%r23, %r25};
	add.s32 	%r32, %r32, 1;
$L__BB0_5:
	add.f64 	%fd11, %fd45, 0dBFF0000000000000;
	add.f64 	%fd12, %fd45, 0d3FF0000000000000;
	rcp.approx.ftz.f64 	%fd13, %fd12;
	neg.f64 	%fd14, %fd12;
	fma.rn.f64 	%fd15, %fd14, %fd13, 0d3FF0000000000000;
	fma.rn.f64 	%fd16, %fd15, %fd15, %fd15;
	fma.rn.f64 	%fd17, %fd16, %fd13, %fd13;
	mul.f64 	%fd18, %fd11, %fd17;
	fma.rn.f64 	%fd19, %fd11, %fd17, %fd18;
	mul.f64 	%fd20, %fd19, %fd19;
	fma.rn.f64 	%fd21, %fd20, 0d3EB1380B3AE80F1E, 0d3ED0EE258B7A8B04;
	fma.rn.f64 	%fd22, %fd21, %fd20, 0d3EF3B2669F02676F;
	fma.rn.f64 	%fd23, %fd22, %fd20, 0d3F1745CBA9AB0956;
	fma.rn.f64 	%fd24, %fd23, %fd20, 0d3F3C71C72D1B5154;
	fma.rn.f64 	%fd25, %fd24, %fd20, 0d3F624924923BE72D;
	fma.rn.f64 	%fd26, %fd25, %fd20, 0d3F8999999999A3C4;
	fma.rn.f64 	%fd27, %fd26, %fd20, 0d3FB5555555555554;
	sub.f64 	%fd28, %fd11, %fd19;
	add.f64 	%fd29, %fd28, %fd28;
	neg.f64 	%fd30, %fd19;
	fma.rn.f64 	%fd31, %fd30, %fd11, %fd29;
	mul.f64 	%fd32, %fd17, %fd31;
	mul.f64 	%fd33, %fd20, %fd27;
	fma.rn.f64 	%fd34, %fd33, %fd19, %fd32;
	xor.b32  	%r26, %r32, -2147483648;
	mov.b32 	%r27, 1127219200;
	mov.b64 	%fd35, {%r26, %r27};
	mov.b32 	%r28, -2147483648;
	mov.b64 	%fd36, {%r28, %r27};
	sub.f64 	%fd37, %fd35, %fd36;
	fma.rn.f64 	%fd38, %fd37, 0d3FE62E42FEFA39EF, %fd19;
	fma.rn.f64 	%fd39, %fd37, 0dBFE62E42FEFA39EF, %fd38;
	sub.f64 	%fd40, %fd39, %fd19;
	sub.f64 	%fd41, %fd34, %fd40;
	fma.rn.f64 	%fd42, %fd37, 0d3C7ABC9E3B39803F, %fd41;
	add.f64 	%fd46, %fd38, %fd42;
	bra.uni 	$L__BB0_7;
$L__BB0_6:
	fma.rn.f64 	%fd10, %fd44, 0d7FF0000000000000, 0d7FF0000000000000;
	{
	.reg .b32 %temp; 
	mov.b64 	{%temp, %r18}, %fd44;
	}
	and.b32  	%r19, %r18, 2147483647;
	setp.eq.s32 	%p3, %r19, 0;
	selp.f64 	%fd46, 0dFFF0000000000000, %fd10, %p3;
$L__BB0_7:
	neg.f64 	%fd43, %fd46;
	st.global.f64 	[%rd1], %fd43;
	ret;

}


// ===== COMPILED SASS (sm_100) =====

	.target	sm_100

	.elftype	@"ET_EXEC"


//--------------------- .note.nv.tkinfo           --------------------------
	.section	.note.nv.tkinfo,"",@"SHT_NOTE"
	.sectionflags	@"SHF_NOTE_NV_TKINFO"
	.tkinfo
        /*0018*/ 	.word	0x00000002
        /*0030*/ 	.string	""
        /*0030*/ 	.string	"ptxas"
        /*0030*/ 	.string	"Cuda compilation tools, release 13.0, V13.0.88"
        /*0030*/ 	.string	"Build cuda_13.0.r13.0/compiler.36424714_0"
        /*0030*/ 	.string	"-arch sm_100 -m 64 "



//--------------------- .note.nv.cuinfo           --------------------------
	.section	.note.nv.cuinfo,"",@"SHT_NOTE"
	.sectionflags	@"SHF_NOTE_NV_CUINFO"
        /*0018*/ 	.short	0x0002
        /*001a*/ 	.short	0x0064
        /*001c*/ 	.short	0x0082
	.zero		2


//--------------------- .nv.info                  --------------------------
	.section	.nv.info,"",@"SHT_CUDA_INFO"
	.align	4


	//----- nvinfo : EIATTR_REGCOUNT
	.align		4
        /*0000*/ 	.byte	0x04, 0x2f
        /*0002*/ 	.short	(.L_1 - .L_0)
	.align		4
.L_0:
        /*0004*/ 	.word	index@(_Z10cudaLogDotPd)
        /*0008*/ 	.word	0x00000016


	//----- nvinfo : EIATTR_FRAME_SIZE
	.align		4
.L_1:
        /*000c*/ 	.byte	0x04, 0x11
        /*000e*/ 	.short	(.L_3 - .L_2)
	.align		4
.L_2:
        /*0010*/ 	.word	index@(_Z10cudaLogDotPd)
        /*0014*/ 	.word	0x00000000


	//----- nvinfo : EIATTR_MIN_STACK_SIZE
	.align		4
.L_3:
        /*0018*/ 	.byte	0x04, 0x12
        /*001a*/ 	.short	(.L_5 - .L_4)
	.align		4
.L_4:
        /*001c*/ 	.word	index@(_Z10cudaLogDotPd)
        /*0020*/ 	.word	0x00000000
.L_5:


//--------------------- .nv.compat                --------------------------
	.section	.nv.compat,"",@"SHT_CUDA_COMPAT_INFO"
	.align	4
        /*0000*/ 	.byte	0x02, 0x09, 0x00, 0x00, 0x02, 0x02, 0x01, 0x00, 0x02, 0x05, 0x05, 0x00, 0x03, 0x07, 0x01, 0x01
        /*0010*/ 	.byte	0x02, 0x03, 0x00, 0x00, 0x02, 0x06, 0x01, 0x00, 0x04, 0x0b, 0x08, 0x00, 0x01, 0x00, 0x00, 0x00
        /*0020*/ 	.byte	0x00, 0x00, 0x00, 0x00


//--------------------- .nv.info._Z10cudaLogDotPd --------------------------
	.section	.nv.info._Z10cudaLogDotPd,"",@"SHT_CUDA_INFO"
	.sectionflags	@""
	.align	4


	//----- nvinfo : EIATTR_CUDA_API_VERSION
	.align		4
        /*0000*/ 	.byte	0x04, 0x37
        /*0002*/ 	.short	(.L_7 - .L_6)
.L_6:
        /*0004*/ 	.word	0x00000082


	//----- nvinfo : EIATTR_KPARAM_INFO
	.align		4
.L_7:
        /*0008*/ 	.byte	0x04, 0x17
        /*000a*/ 	.short	(.L_9 - .L_8)
.L_8:
        /*000c*/ 	.word	0x00000000
        /*0010*/ 	.short	0x0000
        /*0012*/ 	.short	0x0000
        /*0014*/ 	.byte	0x00, 0xf5, 0x21, 0x00


	//----- nvinfo : EIATTR_SPARSE_MMA_MASK
	.align		4
.L_9:
        /*0018*/ 	.byte	0x03, 0x50
        /*001a*/ 	.short	0x0000


	//----- nvinfo : EIATTR_MAXREG_COUNT
	.align		4
        /*001c*/ 	.byte	0x03, 0x1b
        /*001e*/ 	.short	0x00ff


	//----- nvinfo : EIATTR_MERCURY_ISA_VERSION
	.align		4
        /*0020*/ 	.byte	0x03, 0x5f
        /*0022*/ 	.short	0x0101


	//----- nvinfo : EIATTR_VRC_CTA_INIT_COUNT
	.align		4
        /*0024*/ 	.byte	0x02, 0x4a
	.zero		1
	.zero		1


	//----- nvinfo : EIATTR_EXIT_INSTR_OFFSETS
	.align		4
        /*0028*/ 	.byte	0x04, 0x1c
        /*002a*/ 	.short	(.L_11 - .L_10)


	//   ....[0]....
.L_10:
        /*002c*/ 	.word	0x000005f0


	//----- nvinfo : EIATTR_CRS_STACK_SIZE
	.align		4
.L_11:
        /*0030*/ 	.byte	0x04, 0x1e
        /*0032*/ 	.short	(.L_13 - .L_12)
.L_12:
        /*0034*/ 	.word	0x00000000


	//----- nvinfo : EIATTR_CBANK_PARAM_SIZE
	.align		4
.L_13:
        /*0038*/ 	.byte	0x03, 0x19
        /*003a*/ 	.short	0x0008


	//----- nvinfo : EIATTR_PARAM_CBANK
	.align		4
        /*003c*/ 	.byte	0x04, 0x0a
        /*003e*/ 	.short	(.L_15 - .L_14)
	.align		4
.L_14:
        /*0040*/ 	.word	index@(.nv.constant0._Z10cudaLogDotPd)
        /*0044*/ 	.short	0x0380
        /*0046*/ 	.short	0x0008


	//----- nvinfo : EIATTR_SW_WAR
	.align		4
.L_15:
        /*0048*/ 	.byte	0x04, 0x36
        /*004a*/ 	.short	(.L_17 - .L_16)
.L_16:
        /*004c*/ 	.word	0x00000008
.L_17:


//--------------------- .nv.callgraph             --------------------------
	.section	.nv.callgraph,"",@"SHT_CUDA_CALLGRAPH"
	.align	4
	.sectionentsize	8
	.align		4
        /*0000*/ 	.word	0x00000000
	.align		4
        /*0004*/ 	.word	0xffffffff
	.align		4
        /*0008*/ 	.word	0x00000000
	.align		4
        /*000c*/ 	.word	0xfffffffe
	.align		4
        /*0010*/ 	.word	0x00000000
	.align		4
        /*0014*/ 	.word	0xfffffffd
	.align		4
        /*0018*/ 	.word	0x00000000
	.align		4
        /*001c*/ 	.word	0xfffffffc


//--------------------- .text._Z10cudaLogDotPd    --------------------------
	.section	.text._Z10cudaLogDotPd,"ax",@progbits
	.align	128
        .global         _Z10cudaLogDotPd
        .type           _Z10cudaLogDotPd,@function
        .size           _Z10cudaLogDotPd,(.L_x_4 - _Z10cudaLogDotPd)
        .other          _Z10cudaLogDotPd,@"STO_CUDA_ENTRY STV_DEFAULT"
_Z10cudaLogDotPd:
.text._Z10cudaLogDotPd:
[----:B------:R-:W-:Y:S01]  /*0000*/  LDC R1, c[0x0][0x37c] ;  /* 0x0000df00ff017b82 */ /* 0x000fe20000000800 */
[----:B------:R-:W0:Y:S07]  /*0010*/  S2R R0, SR_TID.X ;  /* 0x0000000000007919 */ /* 0x000e2e0000002100 */
[----:B------:R-:W0:Y:S01]  /*0020*/  S2UR UR6, SR_CTAID.X ;  /* 0x00000000000679c3 */ /* 0x000e220000002500 */
[----:B------:R-:W1:Y:S07]  /*0030*/  LDCU.64 UR4, c[0x0][0x358] ;  /* 0x00006b00ff0477ac */ /* 0x000e6e0008000a00 */
[----:B------:R-:W0:Y:S08]  /*0040*/  LDC R5, c[0x0][0x360] ;  /* 0x0000d800ff057b82 */ /* 0x000e300000000800 */
[----:B------:R-:W2:Y:S01]  /*0050*/  LDC.64 R2, c[0x0][0x380] ;  /* 0x0000e000ff027b82 */ /* 0x000ea20000000a00 */
[----:B0-----:R-:W-:-:S04]  /*0060*/  IMAD R5, R5, UR6, R0 ;  /* 0x0000000605057c24 */ /* 0x001fc8000f8e0200 */
[----:B--2---:R-:W-:-:S05]  /*0070*/  IMAD.WIDE R2, R5, 0x8, R2 ;  /* 0x0000000805027825 */ /* 0x004fca00078e0202 */
[----:B-1----:R-:W2:Y:S01]  /*0080*/  LDG.E.64 R4, desc[UR4][R2.64] ;  /* 0x0000000402047981 */ /* 0x002ea2000c1e1b00 */
[----:B------:R-:W-:Y:S01]  /*0090*/  BSSY.RECONVERGENT B0, `(.L_x_0) ;  /* 0x0000053000007945 */ /* 0x000fe20003800200 */
[----:B--2---:R-:W-:Y:S01]  /*00a0*/  ISETP.GT.AND P0, PT, R5, 0xfffff, PT ;  /* 0x000fffff0500780c */ /* 0x004fe20003f04270 */
[----:B------:R-:W-:Y:S02]  /*00b0*/  IMAD.MOV.U32 R6, RZ, RZ, R4 ;  /* 0x000000ffff067224 */ /* 0x000fe400078e0004 */
[----:B------:R-:W-:-:S10]  /*00c0*/  IMAD.MOV.U32 R7, RZ, RZ, R5 ;  /* 0x000000ffff077224 */ /* 0x000fd400078e0005 */
[----:B------:R-:W-:-:S10]  /*00d0*/  @!P0 DMUL R6, R6, 1.80143985094819840000e+16 ;  /* 0x4350000006068828 */ /* 0x000fd40000000000 */
[----:B------:R-:W-:Y:S01]  /*00e0*/  @!P0 MOV R5, R7 ;  /* 0x0000000700058202 */ /* 0x000fe20000000f00 */
[----:B------:R-:W-:-:S04]  /*00f0*/  @!P0 IMAD.MOV.U32 R4, RZ, RZ, R6 ;  /* 0x000000ffff048224 */ /* 0x000fc800078e0006 */
[----:B------:R-:W-:-:S05]  /*0100*/  VIADD R0, R5, 0xffffffff ;  /* 0xffffffff05007836 */ /* 0x000fca0000000000 */
[----:B------:R-:W-:Y:S01]  /*0110*/  ISETP.GT.U32.AND P1, PT, R0, 0x7feffffe, PT ;  /* 0x7feffffe0000780c */ /* 0x000fe20003f24070 */
[----:B------:R-:W-:Y:S01]  /*0120*/  IMAD.MOV.U32 R0, RZ, RZ, -0x3ff ;  /* 0xfffffc01ff007424 */ /* 0x000fe200078e00ff */
[----:B------:R-:W-:-:S11]  /*0130*/  @!P0 MOV R0, 0xfffffbcb ;  /* 0xfffffbcb00008802 */ /* 0x000fd60000000f00 */
[----:B------:R-:W-:Y:S05]  /*0140*/  @P1 BRA `(.L_x_1) ;  /* 0x0000000400041947 */ /* 0x000fea0003800000 */
[----:B------:R-:W-:Y:S01]  /*0150*/  LOP3.LUT R6, R5, 0xfffff, RZ, 0xc0, !PT ;  /* 0x000fffff05067812 */ /* 0x000fe200078ec0ff */
[----:B------:R-:W-:Y:S01]  /*0160*/  IMAD.MOV.U32 R8, RZ, RZ, RZ ;  /* 0x000000ffff087224 */ /* 0x000fe200078e00ff */
[----:B------:R-:W-:Y:S01]  /*0170*/  MOV R16, 0x8b7a8b04 ;  /* 0x8b7a8b0400107802 */ /* 0x000fe20000000f00 */
[----:B------:R-:W-:Y:S01]  /*0180*/  IMAD.MOV.U32 R17, RZ, RZ, 0x3ed0ee25 ;  /* 0x3ed0ee25ff117424 */ /* 0x000fe200078e00ff */
[----:B------:R-:W-:Y:S01]  /*0190*/  LOP3.LUT R7, R6, 0x3ff00000, RZ, 0xfc, !PT ;  /* 0x3ff0000006077812 */ /* 0x000fe200078efcff */
[----:B------:R-:W-:Y:S01]  /*01a0*/  IMAD.MOV.U32 R6, RZ, RZ, R4 ;  /* 0x000000ffff067224 */ /* 0x000fe200078e0004 */
[----:B------:R-:W-:Y:S01]  /*01b0*/  UMOV UR6, 0x3ae80f1e ;  /* 0x3ae80f1e00067882 */ /* 0x000fe20000000000 */
[----:B------:R-:W-:Y:S01]  /*01c0*/  UMOV UR7, 0x3eb1380b ;  /* 0x3eb1380b00077882 */ /* 0x000fe20000000000 */
[----:B------:R-:W-:Y:S01]  /*01d0*/  ISETP.GE.U32.AND P0, PT, R7, 0x3ff6a09f, PT ;  /* 0x3ff6a09f0700780c */ /* 0x000fe20003f06070 */
[----:B------:R-:W-:Y:S01]  /*01e0*/  UMOV UR8, 0x80000000 ;  /* 0x8000000000087882 */ /* 0x000fe20000000000 */
[----:B------:R-:W-:Y:S01]  /*01f0*/  LEA.HI R0, R5, R0, RZ, 0xc ;  /* 0x0000000005007211 */ /* 0x000fe200078f60ff */
[----:B------:R-:W-:Y:S01]  /*0200*/  UMOV UR9, 0x43300000 ;  /* 0x4330000000097882 */ /* 0x000fe20000000000 */
[----:B------:R-:W-:-:S09]  /*0210*/  MOV R19, 0x43300000 ;  /* 0x4330000000137802 */ /* 0x000fd20000000f00 */
[----:B------:R-:W-:Y:S01]  /*0220*/  @P0 IADD3 R9, PT, PT, R7, -0x100000, RZ ;  /* 0xfff0000007090810 */ /* 0x000fe20007ffe0ff */
[----:B------:R-:W-:-:S04]  /*0230*/  @P0 VIADD R0, R0, 0x1 ;  /* 0x0000000100000836 */ /* 0x000fc80000000000 */
[----:B------:R-:W-:Y:S01]  /*0240*/  @P0 IMAD.MOV.U32 R7, RZ, RZ, R9 ;  /* 0x000000ffff070224 */ /* 0x000fe200078e0009 */
[----:B------:R-:W-:-:S05]  /*0250*/  LOP3.LUT R18, R0, 0x80000000, RZ, 0x3c, !PT ;  /* 0x8000000000127812 */ /* 0x000fca00078e3cff */
[C---:B------:R-:W-:Y:S02]  /*0260*/  DADD R14, R6.reuse, 1 ;  /* 0x3ff00000060e7429 */ /* 0x040fe40000000000 */
[----:B------:R-:W-:-:S04]  /*0270*/  DADD R6, R6, -1 ;  /* 0xbff0000006067429 */ /* 0x000fc80000000000 */
[----:B------:R-:W0:Y:S02]  /*0280*/  MUFU.RCP64H R9, R15 ;  /* 0x0000000f00097308 */ /* 0x000e240000001800 */
[----:B0-----:R-:W-:-:S08]  /*0290*/  DFMA R10, -R14, R8, 1 ;  /* 0x3ff000000e0a742b */ /* 0x001fd00000000108 */
[----:B------:R-:W-:-:S08]  /*02a0*/  DFMA R10, R10, R10, R10 ;  /* 0x0000000a0a0a722b */ /* 0x000fd0000000000a */
[----:B------:R-:W-:-:S08]  /*02b0*/  DFMA R8, R8, R10, R8 ;  /* 0x0000000a0808722b */ /* 0x000fd00000000008 */
[----:B------:R-:W-:-:S08]  /*02c0*/  DMUL R10, R6, R8 ;  /* 0x00000008060a7228 */ /* 0x000fd00000000000 */
[----:B------:R-:W-:-:S08]  /*02d0*/  DFMA R10, R6, R8, R10 ;  /* 0x00000008060a722b */ /* 0x000fd0000000000a */
[----:B------:R-:W-:Y:S02]  /*02e0*/  DMUL R12, R10, R10 ;  /* 0x0000000a0a0c7228 */ /* 0x000fe40000000000 */
[----:B------:R-:W-:-:S06]  /*02f0*/  DADD R4, R6, -R10 ;  /* 0x0000000006047229 */ /* 0x000fcc000000080a */
[----:B------:R-:W-:Y:S01]  /*0300*/  DFMA R14, R12, UR6, R16 ;  /* 0x000000060c0e7c2b */ /* 0x000fe20008000010 */
[----:B------:R-:W-:Y:S01]  /*0310*/  UMOV UR6, 0x9f02676f ;  /* 0x9f02676f00067882 */ /* 0x000fe20000000000 */
[----:B------:R-:W-:Y:S01]  /*0320*/  UMOV UR7, 0x3ef3b266 ;  /* 0x3ef3b26600077882 */ /* 0x000fe20000000000 */
[----:B------:R-:W-:Y:S02]  /*0330*/  DADD R16, R4, R4 ;  /* 0x0000000004107229 */ /* 0x000fe40000000004 */
[----:B------:R-:W-:Y:S01]  /*0340*/  DADD R4, R18, -UR8 ;  /* 0x8000000812047e29 */ /* 0x000fe20008000000 */
[----:B------:R-:W-:Y:S01]  /*0350*/  UMOV UR8, 0xfefa39ef ;  /* 0xfefa39ef00087882 */ /* 0x000fe20000000000 */
[----:B------:R-:W-:Y:S01]  /*0360*/  UMOV UR9, 0x3fe62e42 ;  /* 0x3fe62e4200097882 */ /* 0x000fe20000000000 */
[----:B------:R-:W-:Y:S01]  /*0370*/  DFMA R14, R12, R14, UR6 ;  /* 0x000000060c0e7e2b */ /* 0x000fe2000800000e */
[----:B------:R-:W-:Y:S01]  /*0380*/  UMOV UR6, 0xa9ab0956 ;  /* 0xa9ab095600067882 */ /* 0x000fe20000000000 */
[----:B------:R-:W-:Y:S01]  /*0390*/  UMOV UR7, 0x3f1745cb ;  /* 0x3f1745cb00077882 */ /* 0x000fe20000000000 */
[----:B------:R-:W-:-:S02]  /*03a0*/  DFMA R16, R6, -R10, R16 ;  /* 0x8000000a0610722b */ /* 0x000fc40000000010 */
[----:B------:R-:W-:-:S03]  /*03b0*/  DFMA R6, R4, UR8, R10 ;  /* 0x0000000804067c2b */ /* 0x000fc6000800000a */
[----:B------:R-:W-:Y:S01]  /*03c0*/  DFMA R14, R12, R14, UR6 ;  /* 0x000000060c0e7e2b */ /* 0x000fe2000800000e */
[----:B------:R-:W-:Y:S01]  /*03d0*/  UMOV UR6, 0x2d1b5154 ;  /* 0x2d1b515400067882 */ /* 0x000fe20000000000 */
[----:B------:R-:W-:Y:S01]  /*03e0*/  UMOV UR7, 0x3f3c71c7 ;  /* 0x3f3c71c700077882 */ /* 0x000fe20000000000 */
[----:B------:R-:W-:-:S05]  /*03f0*/  DMUL R16, R8, R16 ;  /* 0x0000001008107228 */ /* 0x000fca0000000000 */
[----:B------:R-:W-:Y:S01]  /*0400*/  DFMA R14, R12, R14, UR6 ;  /* 0x000000060c0e7e2b */ /* 0x000fe2000800000e */
[----:B------:R-:W-:Y:S01]  /*0410*/  UMOV UR6, 0x923be72d ;  /* 0x923be72d00067882 */ /* 0x000fe20000000000 */
[----:B------:R-:W-:-:S06]  /*0420*/  UMOV UR7, 0x3f624924 ;  /* 0x3f62492400077882 */ /* 0x000fcc0000000000 */
        /* <DEDUP_REMOVED lines=8> */
[----:B------:R-:W-:Y:S02]  /*04b0*/  UMOV UR7, 0x3fe62e42 ;  /* 0x3fe62e4200077882 */ /* 0x000fe40000000000 */
[----:B------:R-:W-:Y:S01]  /*04c0*/  DFMA R18, R4, -UR6, R6 ;  /* 0x8000000604127c2b */ /* 0x000fe20008000006 */
[----:B------:R-:W-:Y:S01]  /*04d0*/  UMOV UR6, 0x3b39803f ;  /* 0x3b39803f00067882 */ /* 0x000fe20000000000 */
[----:B------:R-:W-:Y:S02]  /*04e0*/  UMOV UR7, 0x3c7abc9e ;  /* 0x3c7abc9e00077882 */ /* 0x000fe40000000000 */
[----:B------:R-:W-:-:S04]  /*04f0*/  DMUL R14, R12, R14 ;  /* 0x0000000e0c0e7228 */ /* 0x000fc80000000000 */
[----:B------:R-:W-:-:S04]  /*0500*/  DADD R18, -R10, R18 ;  /* 0x000000000a127229 */ /* 0x000fc80000000112 */
[----:B------:R-:W-:-:S08]  /*0510*/  DFMA R14, R10, R14, R16 ;  /* 0x0000000e0a0e722b */ /* 0x000fd00000000010 */
[----:B------:R-:W-:-:S08]  /*0520*/  DADD R14, R14, -R18 ;  /* 0x000000000e0e7229 */ /* 0x000fd00000000812 */
[----:B------:R-:W-:-:S08]  /*0530*/  DFMA R14, R4, UR6, R14 ;  /* 0x00000006040e7c2b */ /* 0x000fd0000800000e */
[----:B------:R-:W-:Y:S01]  /*0540*/  DADD R6, R6, R14 ;  /* 0x0000000006067229 */ /* 0x000fe2000000000e */
[----:B------:R-:W-:Y:S10]  /*0550*/  BRA `(.L_x_2) ;  /* 0x0000000000187947 */ /* 0x000ff40003800000 */
.L_x_1:
[----:B------:R-:W-:Y:S01]  /*0560*/  IMAD.MOV.U32 R4, RZ, RZ, 0x0 ;  /* 0x00000000ff047424 */ /* 0x000fe200078e00ff */
[----:B------:R-:W-:Y:S02]  /*0570*/  MOV R5, 0x7ff00000 ;  /* 0x7ff0000000057802 */ /* 0x000fe40000000f00 */
[----:B------:R-:W-:-:S04]  /*0580*/  LOP3.LUT P0, RZ, R7, 0x7fffffff, RZ, 0xc0, !PT ;  /* 0x7fffffff07ff7812 */ /* 0x000fc8000780c0ff */
[----:B------:R-:W-:-:S10]  /*0590*/  DFMA R4, R6, R4, +INF ;  /* 0x7ff000000604742b */ /* 0x000fd40000000004 */
[----:B------:R-:W-:Y:S02]  /*05a0*/  FSEL R6, R4, RZ, P0 ;  /* 0x000000ff04067208 */ /* 0x000fe40000000000 */
[----:B------:R-:W-:-:S07]  /*05b0*/  FSEL R7, R5, -QNAN , P0 ;  /* 0xfff0000005077808 */ /* 0x000fce0000000000 */
.L_x_2:
[----:B------:R-:W-:Y:S05]  /*05c0*/  BSYNC.RECONVERGENT B0 ;  /* 0x0000000000007941 */ /* 0x000fea0003800200 */
.L_x_0:
[----:B------:R-:W-:-:S07]  /*05d0*/  DADD R6, -RZ, -R6 ;  /* 0x00000000ff067229 */ /* 0x000fce0000000906 */
[----:B------:R-:W-:Y:S01]  /*05e0*/  STG.E.64 desc[UR4][R2.64], R6 ;  /* 0x0000000602007986 */ /* 0x000fe2000c101b04 */
[----:B------:R-:W-:Y:S05]  /*05f0*/  EXIT ;  /* 0x000000000000794d */ /* 0x000fea0003800000 */
.L_x_3:
[----:B------:R-:W-:-:S00]  /*0600*/  BRA `(.L_x_3) ;  /* 0xfffffffc00fc7947 */ /* 0x000fc0000383ffff */
[----:B------:R-:W-:-:S00]  /*0610*/  NOP ;  /* 0x0000000000007918 */ /* 0x000fc00000000000 */
        /* <DEDUP_REMOVED lines=14> */
.L_x_4:


//--------------------- .nv.shared.reserved.0     --------------------------
	.section	.nv.shared.reserved.0,"aw",@nobits
	.weak		__nv_reservedSMEM_offset_0_alias
	.size		__nv_reservedSMEM_offset_0_alias, 0, 64
	.other		__nv_reservedSMEM_offset_0_alias,@"STO_CUDA_RESERVED_SHARED STV_DEFAULT"
__nv_reservedSMEM_offset_0_alias:
	.zero		0
	.zero		64


//--------------------- .nv.constant0._Z10cudaLogDotPd --------------------------
	.section	.nv.constant0._Z10cudaLogDotPd,"a",@progbits
	.sectionflags	@""
	.align	4
.nv.constant0._Z10cudaLogDotPd:
	.zero		904


//--------------------- SYMBOLS --------------------------

	.type		.nv.reservedSmem.offset0,@object
	.size		.nv.reservedSmem.offset0,0x4
